	.headerflags	@"EF_CUDA_TEXMODE_UNIFIED EF_CUDA_64BIT_ADDRESS EF_CUDA_ACCELERATORS EF_CUDA_SM90 EF_CUDA_VIRTUAL_SM(EF_CUDA_SM90)"
	.elftype	@"ET_EXEC"


//--------------------- .nv.info                  --------------------------
	.section	.nv.info,"",@"SHT_CUDA_INFO"
	.align	4


	//----- nvinfo : EIATTR_REGCOUNT
	.align		4
        /*0000*/ 	.byte	0x04, 0x2f
        /*0002*/ 	.short	(.L_3 - .L_2)
	.align		4
.L_2:
        /*0004*/ 	.word	index@(triton_poi_fused__native_batch_norm_legit_no_training_cat_relu_44)
        /*0008*/ 	.word	0x00000020


	//----- nvinfo : EIATTR_MIN_STACK_SIZE
	.align		4
.L_3:
        /*000c*/ 	.byte	0x04, 0x12
        /*000e*/ 	.short	(.L_5 - .L_4)
	.align		4
.L_4:
        /*0010*/ 	.word	index@(triton_poi_fused__native_batch_norm_legit_no_training_cat_relu_44)
        /*0014*/ 	.word	0x00000000


	//----- nvinfo : EIATTR_FRAME_SIZE
	.align		4
.L_5:
        /*0018*/ 	.byte	0x04, 0x11
        /*001a*/ 	.short	(.L_7 - .L_6)
	.align		4
.L_6:
        /*001c*/ 	.word	index@(triton_poi_fused__native_batch_norm_legit_no_training_cat_relu_44)
        /*0020*/ 	.word	0x00000000


	//----- nvinfo : EIATTR_MIN_STACK_SIZE
	.align		4
.L_7:
        /*0024*/ 	.byte	0x04, 0x12
        /*0026*/ 	.short	(.L_9 - .L_8)
	.align		4
.L_8:
        /*0028*/ 	.word	index@(triton_poi_fused__native_batch_norm_legit_no_training_cat_relu_44)
        /*002c*/ 	.word	0x00000000
.L_9:


//--------------------- .nv.info.triton_poi_fused__native_batch_norm_legit_no_training_cat_relu_44 --------------------------
	.section	.nv.info.triton_poi_fused__native_batch_norm_legit_no_training_cat_relu_44,"",@"SHT_CUDA_INFO"
	.sectionflags	@""
	.align	4


	//----- nvinfo : EIATTR_CUDA_API_VERSION
	.align		4
        /*0000*/ 	.byte	0x04, 0x37
        /*0002*/ 	.short	(.L_11 - .L_10)
.L_10:
        /*0004*/ 	.word	0x0000007c


	//----- nvinfo : EIATTR_KPARAM_INFO
	.align		4
.L_11:
        /*0008*/ 	.byte	0x04, 0x17
        /*000a*/ 	.short	(.L_13 - .L_12)
.L_12:
        /*000c*/ 	.word	0x00000000
        /*0010*/ 	.short	0x0008
        /*0012*/ 	.short	0x0040
        /*0014*/ 	.byte	0x00, 0xf0, 0x11, 0x00


	//----- nvinfo : EIATTR_KPARAM_INFO
	.align		4
.L_13:
        /*0018*/ 	.byte	0x04, 0x17
        /*001a*/ 	.short	(.L_15 - .L_14)
.L_14:
        /*001c*/ 	.word	0x00000000
        /*0020*/ 	.short	0x0007
        /*0022*/ 	.short	0x0038
        /*0024*/ 	.byte	0x00, 0xf4, 0x21, 0x00


	//----- nvinfo : EIATTR_KPARAM_INFO
	.align		4
.L_15:
        /*0028*/ 	.byte	0x04, 0x17
        /*002a*/ 	.short	(.L_17 - .L_16)
.L_16:
        /*002c*/ 	.word	0x00000000
        /*0030*/ 	.short	0x0006
        /*0032*/ 	.short	0x0030
        /*0034*/ 	.byte	0x00, 0xf4, 0x21, 0x00


	//----- nvinfo : EIATTR_KPARAM_INFO
	.align		4
.L_17:
        /*0038*/ 	.byte	0x04, 0x17
        /*003a*/ 	.short	(.L_19 - .L_18)
.L_18:
        /*003c*/ 	.word	0x00000000
        /*0040*/ 	.short	0x0005
        /*0042*/ 	.short	0x0028
        /*0044*/ 	.byte	0x00, 0xf4, 0x21, 0x00


	//----- nvinfo : EIATTR_KPARAM_INFO
	.align		4
.L_19:
        /*0048*/ 	.byte	0x04, 0x17
        /*004a*/ 	.short	(.L_21 - .L_20)
.L_20:
        /*004c*/ 	.word	0x00000000
        /*0050*/ 	.short	0x0004
        /*0052*/ 	.short	0x0020
        /*0054*/ 	.byte	0x00, 0xf4, 0x21, 0x00


	//----- nvinfo : EIATTR_KPARAM_INFO
	.align		4
.L_21:
        /*0058*/ 	.byte	0x04, 0x17
        /*005a*/ 	.short	(.L_23 - .L_22)
.L_22:
        /*005c*/ 	.word	0x00000000
        /*0060*/ 	.short	0x0003
        /*0062*/ 	.short	0x0018
        /*0064*/ 	.byte	0x00, 0xf4, 0x21, 0x00


	//----- nvinfo : EIATTR_KPARAM_INFO
	.align		4
.L_23:
        /*0068*/ 	.byte	0x04, 0x17
        /*006a*/ 	.short	(.L_25 - .L_24)
.L_24:
        /*006c*/ 	.word	0x00000000
        /*0070*/ 	.short	0x0002
        /*0072*/ 	.short	0x0010
        /*0074*/ 	.byte	0x00, 0xf4, 0x21, 0x00


	//----- nvinfo : EIATTR_KPARAM_INFO
	.align		4
.L_25:
        /*0078*/ 	.byte	0x04, 0x17
        /*007a*/ 	.short	(.L_27 - .L_26)
.L_26:
        /*007c*/ 	.word	0x00000000
        /*0080*/ 	.short	0x0001
        /*0082*/ 	.short	0x0008
        /*0084*/ 	.byte	0x00, 0xf4, 0x21, 0x00


	//----- nvinfo : EIATTR_KPARAM_INFO
	.align		4
.L_27:
        /*0088*/ 	.byte	0x04, 0x17
        /*008a*/ 	.short	(.L_29 - .L_28)
.L_28:
        /*008c*/ 	.word	0x00000000
        /*0090*/ 	.short	0x0000
        /*0092*/ 	.short	0x0000
        /*0094*/ 	.byte	0x00, 0xf4, 0x21, 0x00


	//----- nvinfo : EIATTR_SPARSE_MMA_MASK
	.align		4
.L_29:
        /*0098*/ 	.byte	0x03, 0x50
        /*009a*/ 	.short	0x0000


	//----- nvinfo : EIATTR_MAXREG_COUNT
	.align		4
        /*009c*/ 	.byte	0x03, 0x1b
        /*009e*/ 	.short	0x00ff


	//----- nvinfo : EIATTR_EXIT_INSTR_OFFSETS
	.align		4
        /*00a0*/ 	.byte	0x04, 0x1c
        /*00a2*/ 	.short	(.L_31 - .L_30)


	//   ....[0]....
.L_30:
        /*00a4*/ 	.word	0x00000990


	//   ....[1]....
        /*00a8*/ 	.word	0x000009b0


	//----- nvinfo : EIATTR_REQNTID
	.align		4
.L_31:
        /*00ac*/ 	.byte	0x04, 0x10
        /*00ae*/ 	.short	(.L_33 - .L_32)
.L_32:
        /*00b0*/ 	.word	0x00000080
        /*00b4*/ 	.word	0x00000001
        /*00b8*/ 	.word	0x00000001


	//----- nvinfo : EIATTR_CBANK_PARAM_SIZE
	.align		4
.L_33:
        /*00bc*/ 	.byte	0x03, 0x19
        /*00be*/ 	.short	0x0044


	//----- nvinfo : EIATTR_PARAM_CBANK
	.align		4
        /*00c0*/ 	.byte	0x04, 0x0a
        /*00c2*/ 	.short	(.L_35 - .L_34)
	.align		4
.L_34:
        /*00c4*/ 	.word	index@(.nv.constant0.triton_poi_fused__native_batch_norm_legit_no_training_cat_relu_44)
        /*00c8*/ 	.short	0x0210
        /*00ca*/ 	.short	0x0044


	//----- nvinfo : EIATTR_SW_WAR
	.align		4
.L_35:
        /*00cc*/ 	.byte	0x04, 0x36
        /*00ce*/ 	.short	(.L_37 - .L_36)
.L_36:
        /*00d0*/ 	.word	0x00000008
.L_37:


//--------------------- .nv.callgraph             --------------------------
	.section	.nv.callgraph,"",@"SHT_CUDA_CALLGRAPH"
	.align	4
	.sectionentsize	8
	.align		4
        /*0000*/ 	.word	0x00000000
	.align		4
        /*0004*/ 	.word	0xffffffff
	.align		4
        /*0008*/ 	.word	0x00000000
	.align		4
        /*000c*/ 	.word	0xfffffffe
	.align		4
        /*0010*/ 	.word	0x00000000
	.align		4
        /*0014*/ 	.word	0xfffffffd
	.align		4
        /*0018*/ 	.word	0x00000000
	.align		4
        /*001c*/ 	.word	0xfffffffc


//--------------------- .nv.constant4             --------------------------
	.section	.nv.constant4,"a",@progbits
	.align	8
	.align		8
.nv.constant4:
        /*0000*/ 	.dword	_$_str
	.align		8
        /*0008*/ 	.dword	_$_str_$_2


//--------------------- .text.triton_poi_fused__native_batch_norm_legit_no_training_cat_relu_44 --------------------------
	.section	.text.triton_poi_fused__native_batch_norm_legit_no_training_cat_relu_44,"ax",@progbits
	.align	128
        .global         triton_poi_fused__native_batch_norm_legit_no_training_cat_relu_44
        .type           triton_poi_fused__native_batch_norm_legit_no_training_cat_relu_44,@function
        .size           triton_poi_fused__native_batch_norm_legit_no_training_cat_relu_44,(.L_x_1 - triton_poi_fused__native_batch_norm_legit_no_training_cat_relu_44)
        .other          triton_poi_fused__native_batch_norm_legit_no_training_cat_relu_44,@"STO_CUDA_ENTRY STV_DEFAULT"
triton_poi_fused__native_batch_norm_legit_no_training_cat_relu_44:
.text.triton_poi_fused__native_batch_norm_legit_no_training_cat_relu_44:
[----:B------:R-:W0:Y:S01]  /*0000*/  LDC R1, c[0x0][0x28] ;  /* 0x00000a00ff017b82 */ /* 0x000e220000000800 */
[----:B------:R-:W1:Y:S07]  /*0010*/  S2R R0, SR_TID.X ;  /* 0x0000000000007919 */ /* 0x000e6e0000002100 */
[----:B------:R-:W2:Y:S01]  /*0020*/  LDC.64 R2, c[0x0][0x228] ;  /* 0x00008a00ff027b82 */ /* 0x000ea20000000a00 */
[----:B------:R-:W-:Y:S01]  /*0030*/  ULDC.64 UR4, c[0x0][0x208] ;  /* 0x0000820000047ab9 */ /* 0x000fe20000000a00 */
[----:B------:R-:W3:Y:S01]  /*0040*/  S2R R5, SR_CTAID.X ;  /* 0x0000000000057919 */ /* 0x000ee20000002500 */
[----:B------:R-:W-:Y:S01]  /*0050*/  IMAD.MOV.U32 R8, RZ, RZ, RZ ;  /* 0x000000ffff087224 */ /* 0x000fe200078e00ff */
[----:B------:R-:W-:-:S04]  /*0060*/  ULDC.64 UR6, c[0x0][0x218] ;  /* 0x0000860000067ab9 */ /* 0x000fc80000000a00 */
[----:B------:R-:W4:Y:S08]  /*0070*/  LDC.64 R12, c[0x0][0x220] ;  /* 0x00008800ff0c7b82 */ /* 0x000f300000000a00 */
[----:B------:R-:W5:Y:S01]  /*0080*/  LDC.64 R28, c[0x0][0x210] ;  /* 0x00008400ff1c7b82 */ /* 0x000f620000000a00 */
[----:B------:R-:W-:-:S07]  /*0090*/  IMAD.MOV.U32 R21, RZ, RZ, RZ ;  /* 0x000000ffff157224 */ /* 0x000fce00078e00ff */
[----:B------:R-:W4:Y:S01]  /*00a0*/  LDC.64 R26, c[0x0][0x238] ;  /* 0x00008e00ff1a7b82 */ /* 0x000f220000000a00 */
[----:B-1----:R-:W-:-:S05]  /*00b0*/  IMAD.SHL.U32 R0, R0, 0x4, RZ ;  /* 0x0000000400007824 */ /* 0x002fca00078e00ff */
[----:B------:R-:W-:-:S05]  /*00c0*/  LOP3.LUT R0, R0, 0x1fc, RZ, 0xc0, !PT ;  /* 0x000001fc00007812 */ /* 0x000fca00078ec0ff */
[----:B---3--:R-:W-:-:S05]  /*00d0*/  IMAD R5, R5, 0x200, R0 ;  /* 0x0000020005057824 */ /* 0x008fca00078e0200 */
[----:B------:R-:W-:Y:S02]  /*00e0*/  SHF.R.S32.HI R0, RZ, 0x1f, R5 ;  /* 0x0000001fff007819 */ /* 0x000fe40000011405 */
[----:B------:R-:W-:Y:S02]  /*00f0*/  ISETP.GE.AND P0, PT, R5, 0xd800, PT ;  /* 0x0000d8000500780c */ /* 0x000fe40003f06270 */
[----:B------:R-:W-:-:S04]  /*0100*/  LEA.HI R0, R0, R5, RZ, 0x4 ;  /* 0x0000000500007211 */ /* 0x000fc800078f20ff */
[----:B------:R-:W-:-:S05]  /*0110*/  SHF.R.S32.HI R11, RZ, 0x4, R0 ;  /* 0x00000004ff0b7819 */ /* 0x000fca0000011400 */
[----:B------:R-:W-:-:S05]  /*0120*/  IMAD.HI R4, R11, 0x4bda12f7, RZ ;  /* 0x4bda12f70b047827 */ /* 0x000fca00078e02ff */
[----:B------:R-:W-:-:S04]  /*0130*/  SHF.R.U32.HI R7, RZ, 0x1f, R4 ;  /* 0x0000001fff077819 */ /* 0x000fc80000011604 */
[----:B------:R-:W-:Y:S02]  /*0140*/  LEA.HI.SX32 R4, R4, R7, 0x18 ;  /* 0x0000000704047211 */ /* 0x000fe400078fc2ff */
[----:B------:R-:W-:-:S03]  /*0150*/  CS2R R6, SRZ ;  /* 0x0000000000067805 */ /* 0x000fc6000001ff00 */
[----:B------:R-:W-:Y:S02]  /*0160*/  IMAD R11, R4, -0x360, R11 ;  /* 0xfffffca0040b7824 */ /* 0x000fe400078e020b */
[----:B------:R-:W-:Y:S02]  /*0170*/  IMAD.MOV.U32 R4, RZ, RZ, RZ ;  /* 0x000000ffff047224 */ /* 0x000fe400078e00ff */
[----:B--2---:R-:W-:-:S05]  /*0180*/  IMAD.WIDE R2, R11, 0x4, R2 ;  /* 0x000000040b027825 */ /* 0x004fca00078e0202 */
[----:B------:R-:W2:Y:S04]  /*0190*/  @!P0 LDG.E.EL R7, desc[UR4][R2.64] ;  /* 0x0000000402078981 */ /* 0x000ea8000c2e1900 */
[----:B------:R-:W3:Y:S04]  /*01a0*/  @!P0 LDG.E.EL R4, desc[UR4][R2.64] ;  /* 0x0000000402048981 */ /* 0x000ee8000c2e1900 */
[----:B------:R-:W5:Y:S04]  /*01b0*/  @!P0 LDG.E.EL R8, desc[UR4][R2.64] ;  /* 0x0000000402088981 */ /* 0x000f68000c2e1900 */
[----:B------:R1:W5:Y:S01]  /*01c0*/  @!P0 LDG.E.EL R6, desc[UR4][R2.64] ;  /* 0x0000000402068981 */ /* 0x000362000c2e1900 */
[----:B------:R-:W-:Y:S01]  /*01d0*/  LOP3.LUT R0, R0, 0xfffffff0, RZ, 0xc0, !PT ;  /* 0xfffffff000007812 */ /* 0x000fe200078ec0ff */
[----:B-1----:R-:W-:-:S05]  /*01e0*/  IMAD.HI R2, R5, 0x4bda12f7, RZ ;  /* 0x4bda12f705027827 */ /* 0x002fca00078e02ff */
[----:B------:R-:W-:Y:S02]  /*01f0*/  SHF.R.U32.HI R3, RZ, 0x1f, R2 ;  /* 0x0000001fff037819 */ /* 0x000fe40000011602 */
[C---:B------:R-:W-:Y:S01]  /*0200*/  SHF.L.U32 R9, R11.reuse, 0x4, RZ ;  /* 0x000000040b097819 */ /* 0x040fe200000006ff */
[----:B----4-:R-:W-:-:S05]  /*0210*/  IMAD.WIDE R12, R11, 0x4, R12 ;  /* 0x000000040b0c7825 */ /* 0x010fca00078e020c */
[----:B------:R-:W4:Y:S01]  /*0220*/  @!P0 LDG.E.EL R21, desc[UR4][R12.64] ;  /* 0x000000040c158981 */ /* 0x000f22000c2e1900 */
[----:B0-----:R-:W-:Y:S01]  /*0230*/  IMAD.WIDE R26, R11, 0x4, R26 ;  /* 0x000000040b1a7825 */ /* 0x001fe200078e021a */
[----:B------:R-:W-:-:S03]  /*0240*/  HFMA2.MMA R23, -RZ, RZ, 0, 0 ;  /* 0x00000000ff177435 */ /* 0x000fc600000001ff */
[----:B--2---:R-:W-:-:S04]  /*0250*/  FADD R7, R7, 9.9999997473787516356e-06 ;  /* 0x3727c5ac07077421 */ /* 0x004fc80000000000 */
[----:B------:R-:W0:Y:S01]  /*0260*/  MUFU.SQRT R20, R7 ;  /* 0x0000000700147308 */ /* 0x000e220000002000 */
[----:B---3--:R-:W-:-:S07]  /*0270*/  FADD R4, R4, 9.9999997473787516356e-06 ;  /* 0x3727c5ac04047421 */ /* 0x008fce0000000000 */
[----:B------:R-:W1:Y:S01]  /*0280*/  MUFU.SQRT R24, R4 ;  /* 0x0000000400187308 */ /* 0x000e620000002000 */
[----:B-----5:R-:W-:Y:S01]  /*0290*/  FADD R8, R8, 9.9999997473787516356e-06 ;  /* 0x3727c5ac08087421 */ /* 0x020fe20000000000 */
[C---:B0-----:R-:W-:Y:S02]  /*02a0*/  FSETP.GT.AND P6, PT, R20.reuse, 8.50705917302346158658e+37, PT ;  /* 0x7e8000001400780b */ /* 0x041fe40003fc4000 */
[----:B------:R-:W-:-:S04]  /*02b0*/  FSETP.GEU.AND P2, PT, R20, 1.175494350822287508e-38, PT ;  /* 0x008000001400780b */ /* 0x000fc80003f4e000 */
[----:B------:R0:W2:Y:S01]  /*02c0*/  MUFU.SQRT R22, R8 ;  /* 0x0000000800167308 */ /* 0x0000a20000002000 */
[C---:B-1----:R-:W-:Y:S02]  /*02d0*/  FSETP.GT.AND P5, PT, R24.reuse, 8.50705917302346158658e+37, PT ;  /* 0x7e8000001800780b */ /* 0x042fe40003fa4000 */
[----:B------:R-:W-:-:S04]  /*02e0*/  FSETP.GEU.AND P3, PT, R24, 1.175494350822287508e-38, PT ;  /* 0x008000001800780b */ /* 0x000fc80003f6e000 */
[----:B------:R-:W-:Y:S01]  /*02f0*/  @P6 FMUL R20, R20, 0.25 ;  /* 0x3e80000014146820 */ /* 0x000fe20000400000 */
[----:B------:R-:W-:Y:S01]  /*0300*/  FADD R10, R6, 9.9999997473787516356e-06 ;  /* 0x3727c5ac060a7421 */ /* 0x000fe20000000000 */
[----:B0-----:R-:W-:Y:S02]  /*0310*/  LEA.HI.SX32 R8, R2, R3, 0x14 ;  /* 0x0000000302087211 */ /* 0x001fe400078fa2ff */
[----:B------:R-:W-:Y:S01]  /*0320*/  @!P2 FMUL R20, R20, 16777216 ;  /* 0x4b8000001414a820 */ /* 0x000fe20000400000 */
[----:B------:R-:W-:Y:S01]  /*0330*/  IMAD.IADD R6, R5, 0x1, -R0 ;  /* 0x0000000105067824 */ /* 0x000fe200078e0a00 */
[----:B--2---:R-:W-:Y:S01]  /*0340*/  FSETP.GT.AND P4, PT, R22, 8.50705917302346158658e+37, PT ;  /* 0x7e8000001600780b */ /* 0x004fe20003f84000 */
[----:B------:R-:W0:Y:S01]  /*0350*/  MUFU.SQRT R0, R10 ;  /* 0x0000000a00007308 */ /* 0x000e220000002000 */
[----:B------:R-:W-:Y:S01]  /*0360*/  @P5 FMUL R24, R24, 0.25 ;  /* 0x3e80000018185820 */ /* 0x000fe20000400000 */
[----:B------:R-:W-:Y:S01]  /*0370*/  IMAD R7, R8, -0x3600, R5 ;  /* 0xffffca0008077824 */ /* 0x000fe200078e0205 */
[----:B------:R-:W-:Y:S01]  /*0380*/  FSETP.GEU.AND P1, PT, R22, 1.175494350822287508e-38, PT ;  /* 0x008000001600780b */ /* 0x000fe20003f2e000 */
[----:B------:R-:W-:-:S02]  /*0390*/  IMAD.MOV.U32 R4, RZ, RZ, 0x3e800000 ;  /* 0x3e800000ff047424 */ /* 0x000fc400078e00ff */
[----:B------:R-:W-:Y:S01]  /*03a0*/  @!P3 FMUL R24, R24, 16777216 ;  /* 0x4b8000001818b820 */ /* 0x000fe20000400000 */
[----:B------:R-:W1:Y:S01]  /*03b0*/  LDC.64 R2, c[0x0][0x230] ;  /* 0x00008c00ff027b82 */ /* 0x000e620000000a00 */
[----:B------:R-:W2:Y:S01]  /*03c0*/  MUFU.RCP R20, R20 ;  /* 0x0000001400147308 */ /* 0x000ea20000001000 */
[C---:B------:R-:W-:Y:S02]  /*03d0*/  IMAD R7, R8.reuse, 0x3400, R7 ;  /* 0x0000340008077824 */ /* 0x040fe400078e0207 */
[----:B------:R-:W-:Y:S01]  /*03e0*/  IMAD.SHL.U32 R8, R8, 0x200, RZ ;  /* 0x0000020008087824 */ /* 0x000fe200078e00ff */
[C---:B------:R-:W-:Y:S02]  /*03f0*/  FSEL R15, R4.reuse, 1, P5 ;  /* 0x3f800000040f7808 */ /* 0x040fe40002800000 */
[----:B------:R-:W-:Y:S02]  /*0400*/  FSEL R17, R4, 1, P6 ;  /* 0x3f80000004117808 */ /* 0x000fe40003000000 */
[----:B------:R-:W3:Y:S01]  /*0410*/  MUFU.RCP R24, R24 ;  /* 0x0000001800187308 */ /* 0x000ee20000001000 */
[--C-:B------:R-:W-:Y:S01]  /*0420*/  SHF.R.S32.HI R14, RZ, 0x1f, R8.reuse ;  /* 0x0000001fff0e7819 */ /* 0x100fe20000011408 */
[----:B------:R-:W-:Y:S01]  /*0430*/  @P4 FMUL R22, R22, 0.25 ;  /* 0x3e80000016164820 */ /* 0x000fe20000400000 */
[----:B------:R-:W-:Y:S01]  /*0440*/  IADD3 R8, P5, P6, R9, R6, R8 ;  /* 0x0000000609087210 */ /* 0x000fe20007ebe008 */
[----:B------:R-:W-:Y:S01]  /*0450*/  @!P3 FMUL R15, R15, 16777216 ;  /* 0x4b8000000f0fb820 */ /* 0x000fe20000400000 */
[----:B------:R-:W-:Y:S01]  /*0460*/  FSEL R19, R4, 1, P4 ;  /* 0x3f80000004137808 */ /* 0x000fe20002000000 */
[----:B------:R-:W-:Y:S01]  /*0470*/  @!P2 FMUL R17, R17, 16777216 ;  /* 0x4b8000001111a820 */ /* 0x000fe20000400000 */
[----:B------:R-:W-:-:S02]  /*0480*/  SHF.R.S32.HI R6, RZ, 0x1f, R6 ;  /* 0x0000001fff067819 */ /* 0x000fc40000011406 */
[----:B------:R-:W-:Y:S02]  /*0490*/  SHF.R.S32.HI R9, RZ, 0x1f, R9 ;  /* 0x0000001fff097819 */ /* 0x000fe40000011409 */
[----:B0-----:R-:W-:Y:S02]  /*04a0*/  FSETP.GT.AND P2, PT, R0, 8.50705917302346158658e+37, PT ;  /* 0x7e8000000000780b */ /* 0x001fe40003f44000 */
[----:B------:R-:W-:Y:S01]  /*04b0*/  ISETP.GE.AND P3, PT, R11, 0x340, PT ;  /* 0x000003400b00780c */ /* 0x000fe20003f66270 */
[----:B------:R-:W-:Y:S01]  /*04c0*/  @!P1 FMUL R22, R22, 16777216 ;  /* 0x4b80000016169820 */ /* 0x000fe20000400000 */
[----:B------:R-:W-:Y:S01]  /*04d0*/  @!P1 FMUL R19, R19, 16777216 ;  /* 0x4b80000013139820 */ /* 0x000fe20000400000 */
[----:B------:R-:W-:Y:S01]  /*04e0*/  IADD3.X R9, R9, R6, R14, P5, P6 ;  /* 0x0000000609097210 */ /* 0x000fe20002fec40e */
[----:B--2---:R-:W-:Y:S01]  /*04f0*/  FMUL R20, R20, R17 ;  /* 0x0000001114147220 */ /* 0x004fe20000400000 */
[----:B------:R-:W-:Y:S02]  /*0500*/  CS2R R16, SRZ ;  /* 0x0000000000107805 */ /* 0x000fe4000001ff00 */
[----:B------:R-:W-:Y:S01]  /*0510*/  FSETP.GEU.AND P4, PT, R0, 1.175494350822287508e-38, PT ;  /* 0x008000000000780b */ /* 0x000fe20003f8e000 */
[----:B------:R-:W-:Y:S01]  /*0520*/  IMAD.MOV.U32 R6, RZ, RZ, RZ ;  /* 0x000000ffff067224 */ /* 0x000fe200078e00ff */
[----:B------:R-:W-:Y:S01]  /*0530*/  ISETP.LT.AND P1, PT, R5, 0xd800, !P3 ;  /* 0x0000d8000500780c */ /* 0x000fe20005f21270 */
[----:B---3--:R-:W-:Y:S01]  /*0540*/  FMUL R24, R24, R15 ;  /* 0x0000000f18187220 */ /* 0x008fe20000400000 */
[----:B------:R-:W-:Y:S01]  /*0550*/  CS2R R14, SRZ ;  /* 0x00000000000e7805 */ /* 0x000fe2000001ff00 */
[----:B------:R-:W2:Y:S01]  /*0560*/  @!P0 LDG.E.EL R16, desc[UR4][R12.64] ;  /* 0x000000040c108981 */ /* 0x000ea2000c2e1900 */
[----:B------:R-:W-:Y:S01]  /*0570*/  IMAD.WIDE R28, R7, 0x4, R28 ;  /* 0x00000004071c7825 */ /* 0x000fe200078e021c */
[----:B------:R-:W-:-:S02]  /*0580*/  FSEL R4, R4, 1, P2 ;  /* 0x3f80000004047808 */ /* 0x000fc40001000000 */
[----:B------:R-:W3:Y:S01]  /*0590*/  @!P0 LDG.E.EL R17, desc[UR4][R12.64] ;  /* 0x000000040c118981 */ /* 0x000ee2000c2e1900 */
[----:B------:R-:W-:-:S03]  /*05a0*/  @P2 FMUL R0, R0, 0.25 ;  /* 0x3e80000000002820 */ /* 0x000fc60000400000 */
[----:B------:R0:W5:Y:S01]  /*05b0*/  @!P0 LDG.E.EL R6, desc[UR4][R12.64] ;  /* 0x000000040c068981 */ /* 0x000162000c2e1900 */
[C---:B------:R-:W-:Y:S01]  /*05c0*/  ISETP.GT.AND P2, PT, R11.reuse, 0x33f, !P0 ;  /* 0x0000033f0b00780c */ /* 0x040fe20004744270 */
[----:B------:R-:W-:Y:S01]  /*05d0*/  @!P4 FMUL R0, R0, 16777216 ;  /* 0x4b8000000000c820 */ /* 0x000fe20000400000 */
[----:B------:R-:W-:Y:S01]  /*05e0*/  @!P4 FMUL R4, R4, 16777216 ;  /* 0x4b8000000404c820 */ /* 0x000fe20000400000 */
[----:B0-----:R-:W-:Y:S01]  /*05f0*/  CS2R R12, SRZ ;  /* 0x00000000000c7805 */ /* 0x001fe2000001ff00 */
[----:B-1----:R-:W-:-:S05]  /*0600*/  IMAD.WIDE R2, R11, 0x4, R2 ;  /* 0x000000040b027825 */ /* 0x002fca00078e0202 */
[----:B------:R0:W2:Y:S01]  /*0610*/  @P1 LDG.E.128 R12, desc[UR4][R28.64] ;  /* 0x000000041c0c1981 */ /* 0x0000a2000c1e1d00 */
[----:B------:R-:W-:Y:S01]  /*0620*/  CS2R R10, SRZ ;  /* 0x00000000000a7805 */ /* 0x000fe2000001ff00 */
[----:B------:R-:W1:Y:S01]  /*0630*/  MUFU.RCP R22, R22 ;  /* 0x0000001600167308 */ /* 0x000e620000001000 */
[----:B------:R-:W-:Y:S01]  /*0640*/  IMAD.MOV.U32 R7, RZ, RZ, RZ ;  /* 0x000000ffff077224 */ /* 0x000fe200078e00ff */
[----:B------:R-:W3:Y:S05]  /*0650*/  @!P0 LDG.E.EL R23, desc[UR4][R2.64] ;  /* 0x0000000402178981 */ /* 0x000eea000c2e1900 */
[----:B------:R-:W3:Y:S01]  /*0660*/  @!P0 LDG.E.EL R7, desc[UR4][R2.64] ;  /* 0x0000000402078981 */ /* 0x000ee2000c2e1900 */
[----:B0-----:R-:W-:-:S04]  /*0670*/  LEA R28, P4, R8, UR6, 0x2 ;  /* 0x00000006081c7c11 */ /* 0x001fc8000f8810ff */
[----:B------:R-:W-:Y:S02]  /*0680*/  LEA.HI.X R29, R8, UR7, R9, 0x2, P4 ;  /* 0x00000007081d7c11 */ /* 0x000fe4000a0f1409 */
[----:B------:R-:W-:Y:S01]  /*0690*/  CS2R R8, SRZ ;  /* 0x0000000000087805 */ /* 0x000fe2000001ff00 */
[----:B------:R0:W4:Y:S05]  /*06a0*/  MUFU.RCP R25, R0 ;  /* 0x0000000000197308 */ /* 0x00012a0000001000 */
[----:B------:R-:W3:Y:S01]  /*06b0*/  @P2 LDG.E.128 R8, desc[UR4][R28.64+-0xd000] ;  /* 0xff3000041c082981 */ /* 0x000ee2000c1e1d00 */
[----:B-1----:R-:W-:Y:S01]  /*06c0*/  FMUL R22, R22, R19 ;  /* 0x0000001316167220 */ /* 0x002fe20000400000 */
[----:B------:R-:W-:Y:S01]  /*06d0*/  CS2R R18, SRZ ;  /* 0x0000000000127805 */ /* 0x000fe2000001ff00 */
[----:B0-----:R-:W-:-:S05]  /*06e0*/  IMAD.MOV.U32 R0, RZ, RZ, RZ ;  /* 0x000000ffff007224 */ /* 0x001fca00078e00ff */
[----:B------:R-:W5:Y:S01]  /*06f0*/  @!P0 LDG.E.EL R18, desc[UR4][R2.64] ;  /* 0x0000000402128981 */ /* 0x000f62000c2e1900 */
[----:B----4-:R-:W-:Y:S01]  /*0700*/  FMUL R25, R25, R4 ;  /* 0x0000000419197220 */ /* 0x010fe20000400000 */
[----:B------:R-:W-:Y:S02]  /*0710*/  IMAD.MOV.U32 R4, RZ, RZ, RZ ;  /* 0x000000ffff047224 */ /* 0x000fe400078e00ff */
[----:B------:R0:W4:Y:S04]  /*0720*/  @!P0 LDG.E.EL R19, desc[UR4][R2.64] ;  /* 0x0000000402138981 */ /* 0x000128000c2e1900 */
[----:B------:R-:W4:Y:S04]  /*0730*/  @!P0 LDG.E.EL R0, desc[UR4][R26.64] ;  /* 0x000000041a008981 */ /* 0x000f28000c2e1900 */
[----:B------:R-:W4:Y:S01]  /*0740*/  @!P0 LDG.E.EL R4, desc[UR4][R26.64] ;  /* 0x000000041a048981 */ /* 0x000f22000c2e1900 */
[----:B0-----:R-:W-:-:S06]  /*0750*/  CS2R R2, SRZ ;  /* 0x0000000000027805 */ /* 0x001fcc000001ff00 */
[----:B------:R-:W4:Y:S04]  /*0760*/  @!P0 LDG.E.EL R3, desc[UR4][R26.64] ;  /* 0x000000041a038981 */ /* 0x000f28000c2e1900 */
[----:B------:R0:W4:Y:S02]  /*0770*/  @!P0 LDG.E.EL R2, desc[UR4][R26.64] ;  /* 0x000000041a028981 */ /* 0x000124000c2e1900 */
[----:B0-----:R-:W0:Y:S02]  /*0780*/  LDC.64 R26, c[0x0][0x248] ;  /* 0x00009200ff1a7b82 */ /* 0x001e240000000a00 */
[----:B0-----:R-:W-:Y:S01]  /*0790*/  IMAD.WIDE R26, R5, 0x4, R26 ;  /* 0x00000004051a7825 */ /* 0x001fe200078e021a */
[----:B--2---:R-:W-:Y:S02]  /*07a0*/  SEL R12, R12, RZ, P1 ;  /* 0x000000ff0c0c7207 */ /* 0x004fe40000800000 */
[----:B------:R-:W-:-:S02]  /*07b0*/  SEL R13, R13, RZ, P1 ;  /* 0x000000ff0d0d7207 */ /* 0x000fc40000800000 */
[----:B------:R-:W-:Y:S02]  /*07c0*/  SEL R15, R15, RZ, P1 ;  /* 0x000000ff0f0f7207 */ /* 0x000fe40000800000 */
[----:B------:R-:W-:Y:S02]  /*07d0*/  SEL R14, R14, RZ, P1 ;  /* 0x000000ff0e0e7207 */ /* 0x000fe40000800000 */
[----:B---3--:R-:W-:Y:S02]  /*07e0*/  @P3 SEL R12, R8, RZ, P2 ;  /* 0x000000ff080c3207 */ /* 0x008fe40001000000 */
[----:B------:R-:W-:Y:S02]  /*07f0*/  @P3 SEL R13, R9, RZ, P2 ;  /* 0x000000ff090d3207 */ /* 0x000fe40001000000 */
[----:B------:R-:W0:Y:S01]  /*0800*/  LDC.64 R8, c[0x0][0x240] ;  /* 0x00009000ff087b82 */ /* 0x000e220000000a00 */
[----:B------:R-:W-:Y:S02]  /*0810*/  @P3 SEL R15, R11, RZ, P2 ;  /* 0x000000ff0b0f3207 */ /* 0x000fe40001000000 */
[----:B------:R-:W-:Y:S01]  /*0820*/  @P3 SEL R14, R10, RZ, P2 ;  /* 0x000000ff0a0e3207 */ /* 0x000fe20001000000 */
[----:B------:R-:W-:Y:S01]  /*0830*/  FADD R21, R12, -R21 ;  /* 0x800000150c157221 */ /* 0x000fe20000000000 */
[----:B------:R-:W-:Y:S01]  /*0840*/  FADD R11, R13, -R16 ;  /* 0x800000100d0b7221 */ /* 0x000fe20000000000 */
[----:B-----5:R-:W-:-:S02]  /*0850*/  FADD R6, R15, -R6 ;  /* 0x800000060f067221 */ /* 0x020fc40000000000 */
[----:B------:R-:W-:Y:S01]  /*0860*/  FADD R17, R14, -R17 ;  /* 0x800000110e117221 */ /* 0x000fe20000000000 */
[----:B------:R-:W-:Y:S01]  /*0870*/  FMUL R24, R24, R21 ;  /* 0x0000001518187220 */ /* 0x000fe20000400000 */
[----:B------:R-:W-:Y:S01]  /*0880*/  FMUL R25, R25, R6 ;  /* 0x0000000619197220 */ /* 0x000fe20000400000 */
[----:B------:R-:W-:Y:S01]  /*0890*/  FMUL R11, R20, R11 ;  /* 0x0000000b140b7220 */ /* 0x000fe20000400000 */
[----:B------:R-:W-:Y:S02]  /*08a0*/  FMUL R17, R22, R17 ;  /* 0x0000001116117220 */ /* 0x000fe40000400000 */
[----:B----4-:R-:W-:Y:S02]  /*08b0*/  FFMA R4, R25, R23, R4 ;  /* 0x0000001719047223 */ /* 0x010fe40000000004 */
[----:B------:R-:W-:Y:S01]  /*08c0*/  FFMA R0, R17, R19, R0 ;  /* 0x0000001311007223 */ /* 0x000fe20000000000 */
[----:B------:R-:W-:Y:S01]  /*08d0*/  FFMA R3, R24, R18, R3 ;  /* 0x0000001218037223 */ /* 0x000fe20000000003 */
[----:B0-----:R-:W-:-:S04]  /*08e0*/  IMAD.WIDE R8, R5, 0x4, R8 ;  /* 0x0000000405087825 */ /* 0x001fc800078e0208 */
[----:B------:R-:W-:Y:S01]  /*08f0*/  FFMA R2, R11, R7, R2 ;  /* 0x000000070b027223 */ /* 0x000fe20000000002 */
[----:B------:R-:W-:Y:S01]  /*0900*/  FSETP.GEU.AND P1, PT, R4, RZ, PT ;  /* 0x000000ff0400720b */ /* 0x000fe20003f2e000 */
[----:B------:R0:W-:Y:S01]  /*0910*/  @!P0 STG.E.128 desc[UR4][R8.64], R12 ;  /* 0x0000000c08008986 */ /* 0x0001e2000c101d04 */
[----:B------:R-:W-:Y:S02]  /*0920*/  FSETP.GEU.AND P2, PT, R0, RZ, PT ;  /* 0x000000ff0000720b */ /* 0x000fe40003f4e000 */
[----:B------:R-:W-:Y:S02]  /*0930*/  FSETP.GEU.AND P3, PT, R2, RZ, PT ;  /* 0x000000ff0200720b */ /* 0x000fe40003f6e000 */
[----:B------:R-:W-:Y:S02]  /*0940*/  FSETP.GEU.AND P4, PT, R3, RZ, PT ;  /* 0x000000ff0300720b */ /* 0x000fe40003f8e000 */
[----:B------:R-:W-:Y:S02]  /*0950*/  SEL R7, R4, RZ, P1 ;  /* 0x000000ff04077207 */ /* 0x000fe40000800000 */
[----:B------:R-:W-:-:S02]  /*0960*/  SEL R6, R0, RZ, P2 ;  /* 0x000000ff00067207 */ /* 0x000fc40001000000 */
[----:B------:R-:W-:Y:S02]  /*0970*/  SEL R5, R2, RZ, P3 ;  /* 0x000000ff02057207 */ /* 0x000fe40001800000 */
[----:B------:R-:W-:Y:S01]  /*0980*/  SEL R4, R3, RZ, P4 ;  /* 0x000000ff03047207 */ /* 0x000fe20002000000 */
[----:B0-----:R-:W-:Y:S06]  /*0990*/  @P0 EXIT ;  /* 0x000000000000094d */ /* 0x001fec0003800000 */
[----:B------:R-:W-:Y:S01]  /*09a0*/  STG.E.128 desc[UR4][R26.64], R4 ;  /* 0x000000041a007986 */ /* 0x000fe2000c101d04 */
[----:B------:R-:W-:Y:S05]  /*09b0*/  EXIT ;  /* 0x000000000000794d */ /* 0x000fea0003800000 */
.L_x_0:
[----:B------:R-:W-:-:S00]  /*09c0*/  BRA `(.L_x_0) ;  /* 0xfffffffc00fc7947 */ /* 0x000fc0000383ffff */
[----:B------:R-:W-:-:S00]  /*09d0*/  NOP ;  /* 0x0000000000007918 */ /* 0x000fc00000000000 */
        /* <DEDUP_REMOVED lines=10> */
.L_x_1:


//--------------------- .nv.global.init           --------------------------
	.section	.nv.global.init,"aw",@progbits
.nv.global.init:
	.type		_$_str,@object
	.size		_$_str,(_$_str_$_2 - _$_str)
_$_str:
        /*0000*/ 	.byte	0x5f, 0x5f, 0x43, 0x55, 0x44, 0x41, 0x5f, 0x46, 0x54, 0x5a, 0x00
	.type		_$_str_$_2,@object
	.size		_$_str_$_2,(.L_1 - _$_str_$_2)
_$_str_$_2:
        /*000b*/ 	.byte	0x5f, 0x5f, 0x43, 0x55, 0x44, 0x41, 0x5f, 0x50, 0x52, 0x45, 0x43, 0x5f, 0x53, 0x51, 0x52, 0x54
        /*001b*/ 	.byte	0x00
.L_1:


//--------------------- .nv.constant0.triton_poi_fused__native_batch_norm_legit_no_training_cat_relu_44 --------------------------
	.section	.nv.constant0.triton_poi_fused__native_batch_norm_legit_no_training_cat_relu_44,"a",@progbits
	.sectionflags	@""
	.align	4
.nv.constant0.triton_poi_fused__native_batch_norm_legit_no_training_cat_relu_44:
	.zero		596
